//
// Generated by NVIDIA NVVM Compiler
//
// Compiler Build ID: CL-36424714
// Cuda compilation tools, release 13.0, V13.0.88
// Based on NVVM 20.0.0
//

.version 9.0
.target sm_100
.address_size 64

	// .globl	_Z18no_divergence_codev

.visible .entry _Z18no_divergence_codev()
{


	ret;

}


// ===== COMPILED SASS (sm_100) =====

	.target	sm_100

	.elftype	@"ET_EXEC"


//--------------------- .note.nv.tkinfo           --------------------------
	.section	.note.nv.tkinfo,"",@"SHT_NOTE"
	.sectionflags	@"SHF_NOTE_NV_TKINFO"
	.tkinfo
        /*0018*/ 	.word	0x00000002
        /*0030*/ 	.string	""
        /*0030*/ 	.string	"ptxas"
        /*0030*/ 	.string	"Cuda compilation tools, release 13.0, V13.0.88"
        /*0030*/ 	.string	"Build cuda_13.0.r13.0/compiler.36424714_0"
        /*0030*/ 	.string	"-arch sm_100 -m 64 "



//--------------------- .note.nv.cuinfo           --------------------------
	.section	.note.nv.cuinfo,"",@"SHT_NOTE"
	.sectionflags	@"SHF_NOTE_NV_CUINFO"
        /*0018*/ 	.short	0x0002
        /*001a*/ 	.short	0x0064
        /*001c*/ 	.short	0x0082
	.zero		2


//--------------------- .nv.info                  --------------------------
	.section	.nv.info,"",@"SHT_CUDA_INFO"
	.align	4


	//----- nvinfo : EIATTR_REGCOUNT
	.align		4
        /*0000*/ 	.byte	0x04, 0x2f
        /*0002*/ 	.short	(.L_1 - .L_0)
	.align		4
.L_0:
        /*0004*/ 	.word	index@(_Z18no_divergence_codev)
        /*0008*/ 	.word	0x00000004


	//----- nvinfo : EIATTR_FRAME_SIZE
	.align		4
.L_1:
        /*000c*/ 	.byte	0x04, 0x11
        /*000e*/ 	.short	(.L_3 - .L_2)
	.align		4
.L_2:
        /*0010*/ 	.word	index@(_Z18no_divergence_codev)
        /*0014*/ 	.word	0x00000000


	//----- nvinfo : EIATTR_MIN_STACK_SIZE
	.align		4
.L_3:
        /*0018*/ 	.byte	0x04, 0x12
        /*001a*/ 	.short	(.L_5 - .L_4)
	.align		4
.L_4:
        /*001c*/ 	.word	index@(_Z18no_divergence_codev)
        /*0020*/ 	.word	0x00000000
.L_5:


//--------------------- .nv.compat                --------------------------
	.section	.nv.compat,"",@"SHT_CUDA_COMPAT_INFO"
	.align	4
        /*0000*/ 	.byte	0x02, 0x09, 0x00, 0x00, 0x02, 0x02, 0x01, 0x00, 0x02, 0x05, 0x05, 0x00, 0x03, 0x07, 0x01, 0x01
        /*0010*/ 	.byte	0x02, 0x03, 0x00, 0x00, 0x02, 0x06, 0x01, 0x00, 0x04, 0x0b, 0x08, 0x00, 0x09, 0x00, 0x00, 0x00
        /*0020*/ 	.byte	0x00, 0x00, 0x00, 0x00


//--------------------- .nv.info._Z18no_divergence_codev --------------------------
	.section	.nv.info._Z18no_divergence_codev,"",@"SHT_CUDA_INFO"
	.sectionflags	@""
	.align	4


	//----- nvinfo : EIATTR_CUDA_API_VERSION
	.align		4
        /*0000*/ 	.byte	0x04, 0x37
        /*0002*/ 	.short	(.L_7 - .L_6)
.L_6:
        /*0004*/ 	.word	0x00000082


	//----- nvinfo : EIATTR_SPARSE_MMA_MASK
	.align		4
.L_7:
        /*0008*/ 	.byte	0x03, 0x50
        /*000a*/ 	.short	0x0000


	//----- nvinfo : EIATTR_MAXREG_COUNT
	.align		4
        /*000c*/ 	.byte	0x03, 0x1b
        /*000e*/ 	.short	0x00ff


	//----- nvinfo : EIATTR_MERCURY_ISA_VERSION
	.align		4
        /*0010*/ 	.byte	0x03, 0x5f
        /*0012*/ 	.short	0x0101


	//----- nvinfo : EIATTR_VRC_CTA_INIT_COUNT
	.align		4
        /*0014*/ 	.byte	0x02, 0x4a
	.zero		1
	.zero		1


	//----- nvinfo : EIATTR_EXIT_INSTR_OFFSETS
	.align		4
        /*0018*/ 	.byte	0x04, 0x1c
        /*001a*/ 	.short	(.L_9 - .L_8)


	//   ....[0]....
.L_8:
        /*001c*/ 	.word	0x00000010


	//----- nvinfo : EIATTR_SW_WAR
	.align		4
.L_9:
        /*0020*/ 	.byte	0x04, 0x36
        /*0022*/ 	.short	(.L_11 - .L_10)
.L_10:
        /*0024*/ 	.word	0x00000008
.L_11:


//--------------------- .nv.callgraph             --------------------------
	.section	.nv.callgraph,"",@"SHT_CUDA_CALLGRAPH"
	.align	4
	.sectionentsize	8
	.align		4
        /*0000*/ 	.word	0x00000000
	.align		4
        /*0004*/ 	.word	0xffffffff
	.align		4
        /*0008*/ 	.word	0x00000000
	.align		4
        /*000c*/ 	.word	0xfffffffe
	.align		4
        /*0010*/ 	.word	0x00000000
	.align		4
        /*0014*/ 	.word	0xfffffffd
	.align		4
        /*0018*/ 	.word	0x00000000
	.align		4
        /*001c*/ 	.word	0xfffffffc


//--------------------- .text._Z18no_divergence_codev --------------------------
	.section	.text._Z18no_divergence_codev,"ax",@progbits
	.align	128
        .global         _Z18no_divergence_codev
        .type           _Z18no_divergence_codev,@function
        .size           _Z18no_divergence_codev,(.L_x_1 - _Z18no_divergence_codev)
        .other          _Z18no_divergence_codev,@"STO_CUDA_ENTRY STV_DEFAULT"
_Z18no_divergence_codev:
.text._Z18no_divergence_codev:
[----:B------:R-:W-:Y:S01]  /*0000*/  LDC R1, c[0x0][0x37c] ;  /* 0x0000df00ff017b82 */ /* 0x000fe20000000800 */
[----:B------:R-:W-:Y:S05]  /*0010*/  EXIT ;  /* 0x000000000000794d */ /* 0x000fea0003800000 */
.L_x_0:
[----:B------:R-:W-:-:S00]  /*0020*/  BRA `(.L_x_0) ;  /* 0xfffffffc00fc7947 */ /* 0x000fc0000383ffff */
[----:B------:R-:W-:-:S00]  /*0030*/  NOP ;  /* 0x0000000000007918 */ /* 0x000fc00000000000 */
        /* <DEDUP_REMOVED lines=12> */
.L_x_1:


//--------------------- .nv.shared.reserved.0     --------------------------
	.section	.nv.shared.reserved.0,"aw",@nobits
	.weak		__nv_reservedSMEM_offset_0_alias
	.size		__nv_reservedSMEM_offset_0_alias, 0, 64
	.other		__nv_reservedSMEM_offset_0_alias,@"STO_CUDA_RESERVED_SHARED STV_DEFAULT"
__nv_reservedSMEM_offset_0_alias:
	.zero		0
	.zero		64


//--------------------- .nv.constant0._Z18no_divergence_codev --------------------------
	.section	.nv.constant0._Z18no_divergence_codev,"a",@progbits
	.sectionflags	@""
	.align	4
.nv.constant0._Z18no_divergence_codev:
	.zero		896


//--------------------- SYMBOLS --------------------------

	.type		.nv.reservedSmem.offset0,@object
	.size		.nv.reservedSmem.offset0,0x4
